//
// Generated by NVIDIA NVVM Compiler
//
// Compiler Build ID: CL-36424714
// Cuda compilation tools, release 13.0, V13.0.88
// Based on NVVM 20.0.0
//

.version 9.0
.target sm_100
.address_size 64

	// .globl	_Z15double_elementsPiS_i
.extern .func  (.param .b32 func_retval0) vprintf
(
	.param .b64 vprintf_param_0,
	.param .b64 vprintf_param_1
)
;
.global .align 1 .b8 $str[14] = {79, 85, 84, 91, 37, 100, 93, 32, 61, 32, 37, 100, 10};

.visible .entry _Z15double_elementsPiS_i(
	.param .u64 .ptr .align 1 _Z15double_elementsPiS_i_param_0,
	.param .u64 .ptr .align 1 _Z15double_elementsPiS_i_param_1,
	.param .u32 _Z15double_elementsPiS_i_param_2
)
{
	.local .align 8 .b8 	__local_depot0[8];
	.reg .b64 	%SP;
	.reg .b64 	%SPL;
	.reg .pred 	%p<3>;
	.reg .b32 	%r<15>;
	.reg .b64 	%rd<13>;

	mov.u64 	%SPL, __local_depot0;
	cvta.local.u64 	%SP, %SPL;
	ld.param.u64 	%rd4, [_Z15double_elementsPiS_i_param_0];
	ld.param.u64 	%rd5, [_Z15double_elementsPiS_i_param_1];
	ld.param.u32 	%r6, [_Z15double_elementsPiS_i_param_2];
	mov.u32 	%r7, %ctaid.x;
	mov.u32 	%r1, %ntid.x;
	mov.u32 	%r8, %tid.x;
	mad.lo.s32 	%r14, %r7, %r1, %r8;
	setp.ge.s32 	%p1, %r14, %r6;
	@%p1 bra 	$L__BB0_3;
	mov.u32 	%r9, %nctaid.x;
	mul.lo.s32 	%r3, %r1, %r9;
	add.u64 	%rd6, %SP, 0;
	add.u64 	%rd1, %SPL, 0;
	cvta.to.global.u64 	%rd2, %rd4;
	cvta.to.global.u64 	%rd3, %rd5;
	mov.u64 	%rd10, $str;
$L__BB0_2:
	mul.wide.s32 	%rd7, %r14, 4;
	add.s64 	%rd8, %rd2, %rd7;
	ld.global.u32 	%r10, [%rd8];
	shl.b32 	%r11, %r10, 1;
	add.s64 	%rd9, %rd3, %rd7;
	st.global.u32 	[%rd9], %r11;
	st.local.v2.u32 	[%rd1], {%r14, %r11};
	cvta.global.u64 	%rd11, %rd10;
	{ // callseq 0, 0
	.param .b64 param0;
	st.param.b64 	[param0], %rd11;
	.param .b64 param1;
	st.param.b64 	[param1], %rd6;
	.param .b32 retval0;
	call.uni (retval0), 
	vprintf, 
	(
	param0, 
	param1
	);
	ld.param.b32 	%r12, [retval0];
	} // callseq 0
	add.s32 	%r14, %r14, %r3;
	setp.lt.s32 	%p2, %r14, %r6;
	@%p2 bra 	$L__BB0_2;
$L__BB0_3:
	ret;

}


// ===== COMPILED SASS (sm_100) =====

	.target	sm_100

	.elftype	@"ET_EXEC"


//--------------------- .note.nv.tkinfo           --------------------------
	.section	.note.nv.tkinfo,"",@"SHT_NOTE"
	.sectionflags	@"SHF_NOTE_NV_TKINFO"
	.tkinfo
        /*0018*/ 	.word	0x00000002
        /*0030*/ 	.string	""
        /*0030*/ 	.string	"ptxas"
        /*0030*/ 	.string	"Cuda compilation tools, release 13.0, V13.0.88"
        /*0030*/ 	.string	"Build cuda_13.0.r13.0/compiler.36424714_0"
        /*0030*/ 	.string	"-arch sm_100 -m 64 "



//--------------------- .note.nv.cuinfo           --------------------------
	.section	.note.nv.cuinfo,"",@"SHT_NOTE"
	.sectionflags	@"SHF_NOTE_NV_CUINFO"
        /*0018*/ 	.short	0x0002
        /*001a*/ 	.short	0x0064
        /*001c*/ 	.short	0x0082
	.zero		2


//--------------------- .nv.info                  --------------------------
	.section	.nv.info,"",@"SHT_CUDA_INFO"
	.align	4


	//----- nvinfo : EIATTR_REGCOUNT
	.align		4
        /*0000*/ 	.byte	0x04, 0x2f
        /*0002*/ 	.short	(.L_2 - .L_1)
	.align		4
.L_1:
        /*0004*/ 	.word	index@(_Z15double_elementsPiS_i)
        /*0008*/ 	.word	0x00000018


	//----- nvinfo : EIATTR_FRAME_SIZE
	.align		4
.L_2:
        /*000c*/ 	.byte	0x04, 0x11
        /*000e*/ 	.short	(.L_4 - .L_3)
	.align		4
.L_3:
        /*0010*/ 	.word	index@(_Z15double_elementsPiS_i)
        /*0014*/ 	.word	0x00000008


	//----- nvinfo : EIATTR_MIN_STACK_SIZE
	.align		4
.L_4:
        /*0018*/ 	.byte	0x04, 0x12
        /*001a*/ 	.short	(.L_6 - .L_5)
	.align		4
.L_5:
        /*001c*/ 	.word	index@(_Z15double_elementsPiS_i)
        /*0020*/ 	.word	0x00000008
.L_6:


//--------------------- .nv.compat                --------------------------
	.section	.nv.compat,"",@"SHT_CUDA_COMPAT_INFO"
	.align	4
        /*0000*/ 	.byte	0x02, 0x09, 0x00, 0x00, 0x02, 0x02, 0x01, 0x00, 0x02, 0x05, 0x05, 0x00, 0x03, 0x07, 0x01, 0x01
        /*0010*/ 	.byte	0x02, 0x03, 0x00, 0x00, 0x02, 0x06, 0x01, 0x00, 0x04, 0x0b, 0x08, 0x00, 0x09, 0x00, 0x00, 0x00
        /*0020*/ 	.byte	0x00, 0x00, 0x00, 0x00


//--------------------- .nv.info._Z15double_elementsPiS_i --------------------------
	.section	.nv.info._Z15double_elementsPiS_i,"",@"SHT_CUDA_INFO"
	.sectionflags	@""
	.align	4


	//----- nvinfo : EIATTR_CUDA_API_VERSION
	.align		4
        /*0000*/ 	.byte	0x04, 0x37
        /*0002*/ 	.short	(.L_8 - .L_7)
.L_7:
        /*0004*/ 	.word	0x00000082


	//----- nvinfo : EIATTR_KPARAM_INFO
	.align		4
.L_8:
        /*0008*/ 	.byte	0x04, 0x17
        /*000a*/ 	.short	(.L_10 - .L_9)
.L_9:
        /*000c*/ 	.word	0x00000000
        /*0010*/ 	.short	0x0002
        /*0012*/ 	.short	0x0010
        /*0014*/ 	.byte	0x00, 0xf0, 0x11, 0x00


	//----- nvinfo : EIATTR_KPARAM_INFO
	.align		4
.L_10:
        /*0018*/ 	.byte	0x04, 0x17
        /*001a*/ 	.short	(.L_12 - .L_11)
.L_11:
        /*001c*/ 	.word	0x00000000
        /*0020*/ 	.short	0x0001
        /*0022*/ 	.short	0x0008
        /*0024*/ 	.byte	0x00, 0xf5, 0x21, 0x00


	//----- nvinfo : EIATTR_KPARAM_INFO
	.align		4
.L_12:
        /*0028*/ 	.byte	0x04, 0x17
        /*002a*/ 	.short	(.L_14 - .L_13)
.L_13:
        /*002c*/ 	.word	0x00000000
        /*0030*/ 	.short	0x0000
        /*0032*/ 	.short	0x0000
        /*0034*/ 	.byte	0x00, 0xf5, 0x21, 0x00


	//----- nvinfo : EIATTR_SPARSE_MMA_MASK
	.align		4
.L_14:
        /*0038*/ 	.byte	0x03, 0x50
        /*003a*/ 	.short	0x0000


	//----- nvinfo : EIATTR_MAXREG_COUNT
	.align		4
        /*003c*/ 	.byte	0x03, 0x1b
        /*003e*/ 	.short	0x00ff


	//----- nvinfo : EIATTR_EXTERNS
	.align		4
        /*0040*/ 	.byte	0x04, 0x0f
        /*0042*/ 	.short	(.L_16 - .L_15)


	//   ....[0]....
	.align		4
.L_15:
        /*0044*/ 	.word	index@(vprintf)


	//----- nvinfo : EIATTR_MERCURY_ISA_VERSION
	.align		4
.L_16:
        /*0048*/ 	.byte	0x03, 0x5f
        /*004a*/ 	.short	0x0101


	//----- nvinfo : EIATTR_VRC_CTA_INIT_COUNT
	.align		4
        /*004c*/ 	.byte	0x02, 0x4a
	.zero		1
	.zero		1


	//----- nvinfo : EIATTR_SYSCALL_OFFSETS
	.align		4
        /*0050*/ 	.byte	0x04, 0x46
        /*0052*/ 	.short	(.L_18 - .L_17)


	//   ....[0]....
.L_17:
        /*0054*/ 	.word	0x00000240


	//----- nvinfo : EIATTR_EXIT_INSTR_OFFSETS
	.align		4
.L_18:
        /*0058*/ 	.byte	0x04, 0x1c
        /*005a*/ 	.short	(.L_20 - .L_19)


	//   ....[0]....
.L_19:
        /*005c*/ 	.word	0x000000c0


	//   ....[1]....
        /*0060*/ 	.word	0x00000270


	//----- nvinfo : EIATTR_CRS_STACK_SIZE
	.align		4
.L_20:
        /*0064*/ 	.byte	0x04, 0x1e
        /*0066*/ 	.short	(.L_22 - .L_21)
.L_21:
        /*0068*/ 	.word	0x00000000


	//----- nvinfo : EIATTR_CBANK_PARAM_SIZE
	.align		4
.L_22:
        /*006c*/ 	.byte	0x03, 0x19
        /*006e*/ 	.short	0x0014


	//----- nvinfo : EIATTR_PARAM_CBANK
	.align		4
        /*0070*/ 	.byte	0x04, 0x0a
        /*0072*/ 	.short	(.L_24 - .L_23)
	.align		4
.L_23:
        /*0074*/ 	.word	index@(.nv.constant0._Z15double_elementsPiS_i)
        /*0078*/ 	.short	0x0380
        /*007a*/ 	.short	0x0014


	//----- nvinfo : EIATTR_SW_WAR
	.align		4
.L_24:
        /*007c*/ 	.byte	0x04, 0x36
        /*007e*/ 	.short	(.L_26 - .L_25)
.L_25:
        /*0080*/ 	.word	0x00000008
.L_26:


//--------------------- .nv.callgraph             --------------------------
	.section	.nv.callgraph,"",@"SHT_CUDA_CALLGRAPH"
	.align	4
	.sectionentsize	8
	.align		4
        /*0000*/ 	.word	0x00000000
	.align		4
        /*0004*/ 	.word	0xffffffff
	.align		4
        /*0008*/ 	.word	index@(_Z15double_elementsPiS_i)
	.align		4
        /*000c*/ 	.word	index@(vprintf)
	.align		4
        /*0010*/ 	.word	0x00000000
	.align		4
        /*0014*/ 	.word	0xfffffffe
	.align		4
        /*0018*/ 	.word	0x00000000
	.align		4
        /*001c*/ 	.word	0xfffffffd
	.align		4
        /*0020*/ 	.word	0x00000000
	.align		4
        /*0024*/ 	.word	0xfffffffc


//--------------------- .nv.constant4             --------------------------
	.section	.nv.constant4,"a",@progbits
	.align	8
	.align		8
.nv.constant4:
        /*0000*/ 	.dword	vprintf
	.align		8
        /*0008*/ 	.dword	$str


//--------------------- .text._Z15double_elementsPiS_i --------------------------
	.section	.text._Z15double_elementsPiS_i,"ax",@progbits
	.align	128
        .global         _Z15double_elementsPiS_i
        .type           _Z15double_elementsPiS_i,@function
        .size           _Z15double_elementsPiS_i,(.L_x_3 - _Z15double_elementsPiS_i)
        .other          _Z15double_elementsPiS_i,@"STO_CUDA_ENTRY STV_DEFAULT"
_Z15double_elementsPiS_i:
.text._Z15double_elementsPiS_i:
[----:B------:R-:W0:Y:S01]  /*0000*/  LDC R1, c[0x0][0x37c] ;  /* 0x0000df00ff017b82 */ /* 0x000e220000000800 */
[----:B------:R-:W1:Y:S01]  /*0010*/  S2R R2, SR_TID.X ;  /* 0x0000000000027919 */ /* 0x000e620000002100 */
[----:B------:R-:W2:Y:S06]  /*0020*/  LDCU UR5, c[0x0][0x2fc] ;  /* 0x00005f80ff0577ac */ /* 0x000eac0008000800 */
[----:B------:R-:W1:Y:S01]  /*0030*/  S2UR UR6, SR_CTAID.X ;  /* 0x00000000000679c3 */ /* 0x000e620000002500 */
[----:B0-----:R-:W-:Y:S01]  /*0040*/  VIADD R1, R1, 0xfffffff8 ;  /* 0xfffffff801017836 */ /* 0x001fe20000000000 */
[----:B------:R-:W0:Y:S01]  /*0050*/  LDCU UR7, c[0x0][0x390] ;  /* 0x00007200ff0777ac */ /* 0x000e220008000800 */
[----:B------:R-:W3:Y:S05]  /*0060*/  LDCU UR4, c[0x0][0x2f8] ;  /* 0x00005f00ff0477ac */ /* 0x000eea0008000800 */
[----:B------:R-:W1:Y:S01]  /*0070*/  LDC R19, c[0x0][0x360] ;  /* 0x0000d800ff137b82 */ /* 0x000e620000000800 */
[----:B---3--:R-:W-:-:S05]  /*0080*/  IADD3 R16, P1, PT, R1, UR4, RZ ;  /* 0x0000000401107c10 */ /* 0x008fca000ff3e0ff */
[----:B--2---:R-:W-:Y:S02]  /*0090*/  IMAD.X R17, RZ, RZ, UR5, P1 ;  /* 0x00000005ff117e24 */ /* 0x004fe400088e06ff */
[----:B-1----:R-:W-:-:S05]  /*00a0*/  IMAD R2, R19, UR6, R2 ;  /* 0x0000000613027c24 */ /* 0x002fca000f8e0202 */
[----:B0-----:R-:W-:-:S13]  /*00b0*/  ISETP.GE.AND P0, PT, R2, UR7, PT ;  /* 0x0000000702007c0c */ /* 0x001fda000bf06270 */
[----:B------:R-:W-:Y:S05]  /*00c0*/  @P0 EXIT ;  /* 0x000000000000094d */ /* 0x000fea0003800000 */
[----:B------:R-:W0:Y:S01]  /*00d0*/  LDCU UR4, c[0x0][0x370] ;  /* 0x00006e00ff0477ac */ /* 0x000e220008000800 */
[----:B------:R-:W1:Y:S01]  /*00e0*/  LDCU.64 UR36, c[0x0][0x358] ;  /* 0x00006b00ff2477ac */ /* 0x000e620008000a00 */
[----:B------:R-:W2:Y:S01]  /*00f0*/  LDCU UR38, c[0x0][0x390] ;  /* 0x00007200ff2677ac */ /* 0x000ea20008000800 */
[----:B0-----:R-:W-:-:S07]  /*0100*/  IMAD R19, R19, UR4, RZ ;  /* 0x0000000413137c24 */ /* 0x001fce000f8e02ff */
.L_x_1:
[----:B------:R-:W0:Y:S08]  /*0110*/  LDC.64 R4, c[0x0][0x380] ;  /* 0x0000e000ff047b82 */ /* 0x000e300000000a00 */
[----:B------:R-:W3:Y:S01]  /*0120*/  LDC.64 R8, c[0x0][0x388] ;  /* 0x0000e200ff087b82 */ /* 0x000ee20000000a00 */
[----:B------:R-:W-:Y:S01]  /*0130*/  MOV R0, 0x0 ;  /* 0x0000000000007802 */ /* 0x000fe20000000f00 */
[----:B------:R-:W4:Y:S01]  /*0140*/  LDCU.64 UR4, c[0x4][0x8] ;  /* 0x01000100ff0477ac */ /* 0x000f220008000a00 */
[----:B0-----:R-:W-:-:S05]  /*0150*/  IMAD.WIDE R4, R2, 0x4, R4 ;  /* 0x0000000402047825 */ /* 0x001fca00078e0204 */
[----:B-1----:R4:W5:Y:S01]  /*0160*/  LDG.E R3, desc[UR36][R4.64] ;  /* 0x0000002404037981 */ /* 0x002962000c1e1900 */
[----:B------:R0:W1:Y:S01]  /*0170*/  LDC.64 R10, c[0x4][R0] ;  /* 0x01000000000a7b82 */ /* 0x0000620000000a00 */
[----:B------:R-:W-:Y:S01]  /*0180*/  MOV R6, R16 ;  /* 0x0000001000067202 */ /* 0x000fe20000000f00 */
[----:B---3--:R-:W-:-:S04]  /*0190*/  IMAD.WIDE R8, R2, 0x4, R8 ;  /* 0x0000000402087825 */ /* 0x008fc800078e0208 */
[----:B------:R-:W-:Y:S01]  /*01a0*/  IMAD.MOV.U32 R7, RZ, RZ, R17 ;  /* 0x000000ffff077224 */ /* 0x000fe200078e0011 */
[----:B----4-:R-:W-:Y:S01]  /*01b0*/  MOV R4, UR4 ;  /* 0x0000000400047c02 */ /* 0x010fe20008000f00 */
[----:B------:R-:W-:Y:S01]  /*01c0*/  IMAD.U32 R5, RZ, RZ, UR5 ;  /* 0x00000005ff057e24 */ /* 0x000fe2000f8e00ff */
[----:B-----5:R-:W-:-:S05]  /*01d0*/  SHF.L.U32 R3, R3, 0x1, RZ ;  /* 0x0000000103037819 */ /* 0x020fca00000006ff */
[----:B------:R-:W-:Y:S04]  /*01e0*/  STG.E desc[UR36][R8.64], R3 ;  /* 0x0000000308007986 */ /* 0x000fe8000c101924 */
[----:B------:R3:W-:Y:S02]  /*01f0*/  STL.64 [R1], R2 ;  /* 0x0000000201007387 */ /* 0x0007e40000100a00 */
[----:B---3--:R-:W-:-:S05]  /*0200*/  IMAD.IADD R2, R19, 0x1, R2 ;  /* 0x0000000113027824 */ /* 0x008fca00078e0202 */
[----:B--2---:R-:W-:-:S04]  /*0210*/  ISETP.GE.AND P0, PT, R2, UR38, PT ;  /* 0x0000002602007c0c */ /* 0x004fc8000bf06270 */
[----:B01----:R-:W-:-:S09]  /*0220*/  P2R R18, PR, RZ, 0x1 ;  /* 0x00000001ff127803 */ /* 0x003fd20000000000 */
[----:B------:R-:W-:-:S07]  /*0230*/  LEPC R20, `(.L_x_0) ;  /* 0x000000001014794e */ /* 0x000fce0000000000 */
[----:B------:R-:W-:Y:S05]  /*0240*/  CALL.ABS.NOINC R10 ;  /* 0x000000000a007343 */ /* 0x000fea0003c00000 */
.L_x_0:
[----:B------:R-:W-:-:S13]  /*0250*/  ISETP.NE.AND P6, PT, R18, RZ, PT ;  /* 0x000000ff1200720c */ /* 0x000fda0003fc5270 */
[----:B------:R-:W-:Y:S05]  /*0260*/  @!P6 BRA `(.L_x_1) ;  /* 0xfffffffc00a8e947 */ /* 0x000fea000383ffff */
[----:B------:R-:W-:Y:S05]  /*0270*/  EXIT ;  /* 0x000000000000794d */ /* 0x000fea0003800000 */
.L_x_2:
[----:B------:R-:W-:-:S00]  /*0280*/  BRA `(.L_x_2) ;  /* 0xfffffffc00fc7947 */ /* 0x000fc0000383ffff */
[----:B------:R-:W-:-:S00]  /*0290*/  NOP ;  /* 0x0000000000007918 */ /* 0x000fc00000000000 */
        /* <DEDUP_REMOVED lines=14> */
.L_x_3:


//--------------------- .nv.global.init           --------------------------
	.section	.nv.global.init,"aw",@progbits
.nv.global.init:
	.type		$str,@object
	.size		$str,(.L_0 - $str)
$str:
        /*0000*/ 	.byte	0x4f, 0x55, 0x54, 0x5b, 0x25, 0x64, 0x5d, 0x20, 0x3d, 0x20, 0x25, 0x64, 0x0a, 0x00
.L_0:


//--------------------- .nv.shared.reserved.0     --------------------------
	.section	.nv.shared.reserved.0,"aw",@nobits
	.weak		__nv_reservedSMEM_offset_0_alias
	.size		__nv_reservedSMEM_offset_0_alias, 0, 64
	.other		__nv_reservedSMEM_offset_0_alias,@"STO_CUDA_RESERVED_SHARED STV_DEFAULT"
__nv_reservedSMEM_offset_0_alias:
	.zero		0
	.zero		64


//--------------------- .nv.constant0._Z15double_elementsPiS_i --------------------------
	.section	.nv.constant0._Z15double_elementsPiS_i,"a",@progbits
	.sectionflags	@""
	.align	4
.nv.constant0._Z15double_elementsPiS_i:
	.zero		916


//--------------------- SYMBOLS --------------------------

	.type		.nv.reservedSmem.offset0,@object
	.size		.nv.reservedSmem.offset0,0x4
	.type		vprintf,@function
